//
// Generated by NVIDIA NVVM Compiler
//
// Compiler Build ID: CL-36424714
// Cuda compilation tools, release 13.0, V13.0.88
// Based on NVVM 20.0.0
//

.version 9.0
.target sm_100
.address_size 64

	// .globl	_Z16geofactorsKerneliPKdS0_dPd

.visible .entry _Z16geofactorsKerneliPKdS0_dPd(
	.param .u32 _Z16geofactorsKerneliPKdS0_dPd_param_0,
	.param .u64 .ptr .align 1 _Z16geofactorsKerneliPKdS0_dPd_param_1,
	.param .u64 .ptr .align 1 _Z16geofactorsKerneliPKdS0_dPd_param_2,
	.param .f64 _Z16geofactorsKerneliPKdS0_dPd_param_3,
	.param .u64 .ptr .align 1 _Z16geofactorsKerneliPKdS0_dPd_param_4
)
{
	.reg .b32 	%r<7>;
	.reg .b64 	%rd<13>;
	.reg .b64 	%fd<24>;

	ld.param.u64 	%rd1, [_Z16geofactorsKerneliPKdS0_dPd_param_1];
	ld.param.u64 	%rd2, [_Z16geofactorsKerneliPKdS0_dPd_param_2];
	ld.param.f64 	%fd1, [_Z16geofactorsKerneliPKdS0_dPd_param_3];
	ld.param.u64 	%rd3, [_Z16geofactorsKerneliPKdS0_dPd_param_4];
	cvta.to.global.u64 	%rd4, %rd3;
	cvta.to.global.u64 	%rd5, %rd2;
	cvta.to.global.u64 	%rd6, %rd1;
	mov.u32 	%r1, %ntid.x;
	mov.u32 	%r2, %ctaid.x;
	mov.u32 	%r3, %tid.x;
	mad.lo.s32 	%r4, %r2, %r1, %r3;
	mul.lo.s32 	%r5, %r2, 7;
	mul.wide.u32 	%rd7, %r5, 8;
	add.s64 	%rd8, %rd6, %rd7;
	ld.global.nc.f64 	%fd2, [%rd8];
	ld.global.nc.f64 	%fd3, [%rd8+8];
	ld.global.nc.f64 	%fd4, [%rd8+16];
	ld.global.nc.f64 	%fd5, [%rd8+24];
	ld.global.nc.f64 	%fd6, [%rd8+32];
	ld.global.nc.f64 	%fd7, [%rd8+40];
	ld.global.nc.f64 	%fd8, [%rd8+48];
	mad.lo.s32 	%r6, %r5, %r1, %r3;
	mul.wide.u32 	%rd9, %r6, 8;
	add.s64 	%rd10, %rd5, %rd9;
	ld.global.nc.f64 	%fd9, [%rd10];
	ld.global.nc.f64 	%fd10, [%rd10+56];
	mul.f64 	%fd11, %fd3, %fd10;
	fma.rn.f64 	%fd12, %fd2, %fd9, %fd11;
	ld.global.nc.f64 	%fd13, [%rd10+112];
	fma.rn.f64 	%fd14, %fd4, %fd13, %fd12;
	ld.global.nc.f64 	%fd15, [%rd10+168];
	fma.rn.f64 	%fd16, %fd5, %fd15, %fd14;
	ld.global.nc.f64 	%fd17, [%rd10+224];
	fma.rn.f64 	%fd18, %fd6, %fd17, %fd16;
	ld.global.nc.f64 	%fd19, [%rd10+280];
	fma.rn.f64 	%fd20, %fd7, %fd19, %fd18;
	mul.f64 	%fd21, %fd1, %fd8;
	ld.global.nc.f64 	%fd22, [%rd10+336];
	fma.rn.f64 	%fd23, %fd21, %fd22, %fd20;
	mul.wide.u32 	%rd11, %r4, 8;
	add.s64 	%rd12, %rd4, %rd11;
	st.global.f64 	[%rd12], %fd23;
	ret;

}


// ===== COMPILED SASS (sm_100) =====

	.target	sm_100

	.elftype	@"ET_EXEC"


//--------------------- .note.nv.tkinfo           --------------------------
	.section	.note.nv.tkinfo,"",@"SHT_NOTE"
	.sectionflags	@"SHF_NOTE_NV_TKINFO"
	.tkinfo
        /*0018*/ 	.word	0x00000002
        /*0030*/ 	.string	""
        /*0030*/ 	.string	"ptxas"
        /*0030*/ 	.string	"Cuda compilation tools, release 13.0, V13.0.88"
        /*0030*/ 	.string	"Build cuda_13.0.r13.0/compiler.36424714_0"
        /*0030*/ 	.string	"-arch sm_100 -m 64 "



//--------------------- .note.nv.cuinfo           --------------------------
	.section	.note.nv.cuinfo,"",@"SHT_NOTE"
	.sectionflags	@"SHF_NOTE_NV_CUINFO"
        /*0018*/ 	.short	0x0002
        /*001a*/ 	.short	0x0064
        /*001c*/ 	.short	0x0082
	.zero		2


//--------------------- .nv.info                  --------------------------
	.section	.nv.info,"",@"SHT_CUDA_INFO"
	.align	4


	//----- nvinfo : EIATTR_REGCOUNT
	.align		4
        /*0000*/ 	.byte	0x04, 0x2f
        /*0002*/ 	.short	(.L_1 - .L_0)
	.align		4
.L_0:
        /*0004*/ 	.word	index@(_Z16geofactorsKerneliPKdS0_dPd)
        /*0008*/ 	.word	0x00000020


	//----- nvinfo : EIATTR_FRAME_SIZE
	.align		4
.L_1:
        /*000c*/ 	.byte	0x04, 0x11
        /*000e*/ 	.short	(.L_3 - .L_2)
	.align		4
.L_2:
        /*0010*/ 	.word	index@(_Z16geofactorsKerneliPKdS0_dPd)
        /*0014*/ 	.word	0x00000000


	//----- nvinfo : EIATTR_MIN_STACK_SIZE
	.align		4
.L_3:
        /*0018*/ 	.byte	0x04, 0x12
        /*001a*/ 	.short	(.L_5 - .L_4)
	.align		4
.L_4:
        /*001c*/ 	.word	index@(_Z16geofactorsKerneliPKdS0_dPd)
        /*0020*/ 	.word	0x00000000
.L_5:


//--------------------- .nv.compat                --------------------------
	.section	.nv.compat,"",@"SHT_CUDA_COMPAT_INFO"
	.align	4
        /*0000*/ 	.byte	0x02, 0x09, 0x00, 0x00, 0x02, 0x02, 0x01, 0x00, 0x02, 0x05, 0x05, 0x00, 0x03, 0x07, 0x01, 0x01
        /*0010*/ 	.byte	0x02, 0x03, 0x00, 0x00, 0x02, 0x06, 0x01, 0x00, 0x04, 0x0b, 0x08, 0x00, 0x01, 0x00, 0x00, 0x00
        /*0020*/ 	.byte	0x00, 0x00, 0x00, 0x00


//--------------------- .nv.info._Z16geofactorsKerneliPKdS0_dPd --------------------------
	.section	.nv.info._Z16geofactorsKerneliPKdS0_dPd,"",@"SHT_CUDA_INFO"
	.sectionflags	@""
	.align	4


	//----- nvinfo : EIATTR_CUDA_API_VERSION
	.align		4
        /*0000*/ 	.byte	0x04, 0x37
        /*0002*/ 	.short	(.L_7 - .L_6)
.L_6:
        /*0004*/ 	.word	0x00000082


	//----- nvinfo : EIATTR_KPARAM_INFO
	.align		4
.L_7:
        /*0008*/ 	.byte	0x04, 0x17
        /*000a*/ 	.short	(.L_9 - .L_8)
.L_8:
        /*000c*/ 	.word	0x00000000
        /*0010*/ 	.short	0x0004
        /*0012*/ 	.short	0x0020
        /*0014*/ 	.byte	0x00, 0xf5, 0x21, 0x00


	//----- nvinfo : EIATTR_KPARAM_INFO
	.align		4
.L_9:
        /*0018*/ 	.byte	0x04, 0x17
        /*001a*/ 	.short	(.L_11 - .L_10)
.L_10:
        /*001c*/ 	.word	0x00000000
        /*0020*/ 	.short	0x0003
        /*0022*/ 	.short	0x0018
        /*0024*/ 	.byte	0x00, 0xf0, 0x21, 0x00


	//----- nvinfo : EIATTR_KPARAM_INFO
	.align		4
.L_11:
        /*0028*/ 	.byte	0x04, 0x17
        /*002a*/ 	.short	(.L_13 - .L_12)
.L_12:
        /*002c*/ 	.word	0x00000000
        /*0030*/ 	.short	0x0002
        /*0032*/ 	.short	0x0010
        /*0034*/ 	.byte	0x00, 0xf5, 0x21, 0x00


	//----- nvinfo : EIATTR_KPARAM_INFO
	.align		4
.L_13:
        /*0038*/ 	.byte	0x04, 0x17
        /*003a*/ 	.short	(.L_15 - .L_14)
.L_14:
        /*003c*/ 	.word	0x00000000
        /*0040*/ 	.short	0x0001
        /*0042*/ 	.short	0x0008
        /*0044*/ 	.byte	0x00, 0xf5, 0x21, 0x00


	//----- nvinfo : EIATTR_KPARAM_INFO
	.align		4
.L_15:
        /*0048*/ 	.byte	0x04, 0x17
        /*004a*/ 	.short	(.L_17 - .L_16)
.L_16:
        /*004c*/ 	.word	0x00000000
        /*0050*/ 	.short	0x0000
        /*0052*/ 	.short	0x0000
        /*0054*/ 	.byte	0x00, 0xf0, 0x11, 0x00


	//----- nvinfo : EIATTR_SPARSE_MMA_MASK
	.align		4
.L_17:
        /*0058*/ 	.byte	0x03, 0x50
        /*005a*/ 	.short	0x0000


	//----- nvinfo : EIATTR_MAXREG_COUNT
	.align		4
        /*005c*/ 	.byte	0x03, 0x1b
        /*005e*/ 	.short	0x00ff


	//----- nvinfo : EIATTR_MERCURY_ISA_VERSION
	.align		4
        /*0060*/ 	.byte	0x03, 0x5f
        /*0062*/ 	.short	0x0101


	//----- nvinfo : EIATTR_VRC_CTA_INIT_COUNT
	.align		4
        /*0064*/ 	.byte	0x02, 0x4a
	.zero		1
	.zero		1


	//----- nvinfo : EIATTR_EXIT_INSTR_OFFSETS
	.align		4
        /*0068*/ 	.byte	0x04, 0x1c
        /*006a*/ 	.short	(.L_19 - .L_18)


	//   ....[0]....
.L_18:
        /*006c*/ 	.word	0x00000260


	//----- nvinfo : EIATTR_CBANK_PARAM_SIZE
	.align		4
.L_19:
        /*0070*/ 	.byte	0x03, 0x19
        /*0072*/ 	.short	0x0028


	//----- nvinfo : EIATTR_PARAM_CBANK
	.align		4
        /*0074*/ 	.byte	0x04, 0x0a
        /*0076*/ 	.short	(.L_21 - .L_20)
	.align		4
.L_20:
        /*0078*/ 	.word	index@(.nv.constant0._Z16geofactorsKerneliPKdS0_dPd)
        /*007c*/ 	.short	0x0380
        /*007e*/ 	.short	0x0028


	//----- nvinfo : EIATTR_SW_WAR
	.align		4
.L_21:
        /*0080*/ 	.byte	0x04, 0x36
        /*0082*/ 	.short	(.L_23 - .L_22)
.L_22:
        /*0084*/ 	.word	0x00000008
.L_23:


//--------------------- .nv.callgraph             --------------------------
	.section	.nv.callgraph,"",@"SHT_CUDA_CALLGRAPH"
	.align	4
	.sectionentsize	8
	.align		4
        /*0000*/ 	.word	0x00000000
	.align		4
        /*0004*/ 	.word	0xffffffff
	.align		4
        /*0008*/ 	.word	0x00000000
	.align		4
        /*000c*/ 	.word	0xfffffffe
	.align		4
        /*0010*/ 	.word	0x00000000
	.align		4
        /*0014*/ 	.word	0xfffffffd
	.align		4
        /*0018*/ 	.word	0x00000000
	.align		4
        /*001c*/ 	.word	0xfffffffc


//--------------------- .text._Z16geofactorsKerneliPKdS0_dPd --------------------------
	.section	.text._Z16geofactorsKerneliPKdS0_dPd,"ax",@progbits
	.align	128
        .global         _Z16geofactorsKerneliPKdS0_dPd
        .type           _Z16geofactorsKerneliPKdS0_dPd,@function
        .size           _Z16geofactorsKerneliPKdS0_dPd,(.L_x_1 - _Z16geofactorsKerneliPKdS0_dPd)
        .other          _Z16geofactorsKerneliPKdS0_dPd,@"STO_CUDA_ENTRY STV_DEFAULT"
_Z16geofactorsKerneliPKdS0_dPd:
.text._Z16geofactorsKerneliPKdS0_dPd:
[----:B------:R-:W-:Y:S01]  /*0000*/  LDC R1, c[0x0][0x37c] ;  /* 0x0000df00ff017b82 */ /* 0x000fe20000000800 */
[----:B------:R-:W0:Y:S07]  /*0010*/  S2R R21, SR_CTAID.X ;  /* 0x0000000000157919 */ /* 0x000e2e0000002500 */
[----:B------:R-:W1:Y:S01]  /*0020*/  LDC.64 R24, c[0x0][0x388] ;  /* 0x0000e200ff187b82 */ /* 0x000e620000000a00 */
[----:B------:R-:W2:Y:S01]  /*0030*/  LDCU UR6, c[0x0][0x360] ;  /* 0x00006c00ff0677ac */ /* 0x000ea20008000800 */
[----:B------:R-:W2:Y:S01]  /*0040*/  S2R R0, SR_TID.X ;  /* 0x0000000000007919 */ /* 0x000ea20000002100 */
[----:B------:R-:W3:Y:S05]  /*0050*/  LDCU.64 UR4, c[0x0][0x358] ;  /* 0x00006b00ff0477ac */ /* 0x000eea0008000a00 */
[----:B------:R-:W4:Y:S01]  /*0060*/  LDC.64 R22, c[0x0][0x390] ;  /* 0x0000e400ff167b82 */ /* 0x000f220000000a00 */
[----:B0-----:R-:W-:-:S05]  /*0070*/  LEA R3, R21, -R21, 0x3 ;  /* 0x8000001515037211 */ /* 0x001fca00078e18ff */
[C---:B--2---:R-:W-:Y:S02]  /*0080*/  IMAD R5, R3.reuse, UR6, R0 ;  /* 0x0000000603057c24 */ /* 0x044fe4000f8e0200 */
[----:B-1----:R-:W-:-:S04]  /*0090*/  IMAD.WIDE.U32 R24, R3, 0x8, R24 ;  /* 0x0000000803187825 */ /* 0x002fc800078e0018 */
[----:B----4-:R-:W-:Y:S01]  /*00a0*/  IMAD.WIDE.U32 R22, R5, 0x8, R22 ;  /* 0x0000000805167825 */ /* 0x010fe200078e0016 */
[----:B---3--:R-:W2:Y:S04]  /*00b0*/  LDG.E.64.CONSTANT R2, desc[UR4][R24.64+0x8] ;  /* 0x0000080418027981 */ /* 0x008ea8000c1e9b00 */
[----:B------:R-:W2:Y:S04]  /*00c0*/  LDG.E.64.CONSTANT R8, desc[UR4][R22.64+0x38] ;  /* 0x0000380416087981 */ /* 0x000ea8000c1e9b00 */
[----:B------:R-:W3:Y:S04]  /*00d0*/  LDG.E.64.CONSTANT R6, desc[UR4][R24.64] ;  /* 0x0000000418067981 */ /* 0x000ee8000c1e9b00 */
[----:B------:R-:W3:Y:S04]  /*00e0*/  LDG.E.64.CONSTANT R18, desc[UR4][R22.64] ;  /* 0x0000000416127981 */ /* 0x000ee8000c1e9b00 */
[----:B------:R-:W4:Y:S04]  /*00f0*/  LDG.E.64.CONSTANT R14, desc[UR4][R24.64+0x10] ;  /* 0x00001004180e7981 */ /* 0x000f28000c1e9b00 */
[----:B------:R-:W4:Y:S04]  /*0100*/  LDG.E.64.CONSTANT R16, desc[UR4][R22.64+0x70] ;  /* 0x0000700416107981 */ /* 0x000f28000c1e9b00 */
[----:B------:R-:W5:Y:S04]  /*0110*/  LDG.E.64.CONSTANT R12, desc[UR4][R24.64+0x18] ;  /* 0x00001804180c7981 */ /* 0x000f68000c1e9b00 */
[----:B------:R-:W5:Y:S04]  /*0120*/  LDG.E.64.CONSTANT R4, desc[UR4][R22.64+0xa8] ;  /* 0x0000a80416047981 */ /* 0x000f68000c1e9b00 */
[----:B------:R-:W5:Y:S04]  /*0130*/  LDG.E.64.CONSTANT R10, desc[UR4][R24.64+0x20] ;  /* 0x00002004180a7981 */ /* 0x000f68000c1e9b00 */
[----:B------:R-:W5:Y:S04]  /*0140*/  LDG.E.64.CONSTANT R26, desc[UR4][R24.64+0x30] ;  /* 0x00003004181a7981 */ /* 0x000f68000c1e9b00 */
[----:B------:R-:W5:Y:S01]  /*0150*/  LDG.E.64.CONSTANT R28, desc[UR4][R22.64+0x150] ;  /* 0x00015004161c7981 */ /* 0x000f62000c1e9b00 */
[----:B--2---:R-:W-:-:S03]  /*0160*/  DMUL R8, R2, R8 ;  /* 0x0000000802087228 */ /* 0x004fc60000000000 */
[----:B------:R-:W2:Y:S05]  /*0170*/  LDG.E.64.CONSTANT R2, desc[UR4][R22.64+0xe0] ;  /* 0x0000e00416027981 */ /* 0x000eaa000c1e9b00 */
[----:B---3--:R-:W-:Y:S01]  /*0180*/  DFMA R18, R6, R18, R8 ;  /* 0x000000120612722b */ /* 0x008fe20000000008 */
[----:B------:R-:W3:Y:S04]  /*0190*/  LDG.E.64.CONSTANT R6, desc[UR4][R24.64+0x28] ;  /* 0x0000280418067981 */ /* 0x000ee8000c1e9b00 */
[----:B------:R-:W3:Y:S03]  /*01a0*/  LDG.E.64.CONSTANT R8, desc[UR4][R22.64+0x118] ;  /* 0x0001180416087981 */ /* 0x000ee6000c1e9b00 */
[----:B----4-:R-:W-:Y:S01]  /*01b0*/  DFMA R16, R14, R16, R18 ;  /* 0x000000100e10722b */ /* 0x010fe20000000012 */
[----:B------:R-:W0:Y:S07]  /*01c0*/  LDC.64 R14, c[0x0][0x398] ;  /* 0x0000e600ff0e7b82 */ /* 0x000e2e0000000a00 */
[----:B-----5:R-:W-:Y:S01]  /*01d0*/  DFMA R12, R12, R4, R16 ;  /* 0x000000040c0c722b */ /* 0x020fe20000000010 */
[----:B------:R-:W1:Y:S01]  /*01e0*/  LDC.64 R4, c[0x0][0x3a0] ;  /* 0x0000e800ff047b82 */ /* 0x000e620000000a00 */
[----:B------:R-:W-:Y:S01]  /*01f0*/  IMAD R21, R21, UR6, R0 ;  /* 0x0000000615157c24 */ /* 0x000fe2000f8e0200 */
[----:B0-----:R-:W-:-:S03]  /*0200*/  DMUL R14, R26, R14 ;  /* 0x0000000e1a0e7228 */ /* 0x001fc60000000000 */
[----:B-1----:R-:W-:Y:S02]  /*0210*/  IMAD.WIDE.U32 R4, R21, 0x8, R4 ;  /* 0x0000000815047825 */ /* 0x002fe400078e0004 */
[----:B--2---:R-:W-:-:S08]  /*0220*/  DFMA R2, R10, R2, R12 ;  /* 0x000000020a02722b */ /* 0x004fd0000000000c */
[----:B---3--:R-:W-:-:S08]  /*0230*/  DFMA R2, R6, R8, R2 ;  /* 0x000000080602722b */ /* 0x008fd00000000002 */
[----:B------:R-:W-:-:S07]  /*0240*/  DFMA R2, R14, R28, R2 ;  /* 0x0000001c0e02722b */ /* 0x000fce0000000002 */
[----:B------:R-:W-:Y:S01]  /*0250*/  STG.E.64 desc[UR4][R4.64], R2 ;  /* 0x0000000204007986 */ /* 0x000fe2000c101b04 */
[----:B------:R-:W-:Y:S05]  /*0260*/  EXIT ;  /* 0x000000000000794d */ /* 0x000fea0003800000 */
.L_x_0:
[----:B------:R-:W-:-:S00]  /*0270*/  BRA `(.L_x_0) ;  /* 0xfffffffc00fc7947 */ /* 0x000fc0000383ffff */
[----:B------:R-:W-:-:S00]  /*0280*/  NOP ;  /* 0x0000000000007918 */ /* 0x000fc00000000000 */
[----:B------:R-:W-:-:S00]  /*0290*/  NOP ;  /* 0x0000000000007918 */ /* 0x000fc00000000000 */
[----:B------:R-:W-:-:S00]  /*02a0*/  NOP ;  /* 0x0000000000007918 */ /* 0x000fc00000000000 */
[----:B------:R-:W-:-:S00]  /*02b0*/  NOP ;  /* 0x0000000000007918 */ /* 0x000fc00000000000 */
[----:B------:R-:W-:-:S00]  /*02c0*/  NOP ;  /* 0x0000000000007918 */ /* 0x000fc00000000000 */
[----:B------:R-:W-:-:S00]  /*02d0*/  NOP ;  /* 0x0000000000007918 */ /* 0x000fc00000000000 */
[----:B------:R-:W-:-:S00]  /*02e0*/  NOP ;  /* 0x0000000000007918 */ /* 0x000fc00000000000 */
[----:B------:R-:W-:-:S00]  /*02f0*/  NOP ;  /* 0x0000000000007918 */ /* 0x000fc00000000000 */
.L_x_1:


//--------------------- .nv.shared.reserved.0     --------------------------
	.section	.nv.shared.reserved.0,"aw",@nobits
	.weak		__nv_reservedSMEM_offset_0_alias
	.size		__nv_reservedSMEM_offset_0_alias, 0, 64
	.other		__nv_reservedSMEM_offset_0_alias,@"STO_CUDA_RESERVED_SHARED STV_DEFAULT"
__nv_reservedSMEM_offset_0_alias:
	.zero		0
	.zero		64


//--------------------- .nv.constant0._Z16geofactorsKerneliPKdS0_dPd --------------------------
	.section	.nv.constant0._Z16geofactorsKerneliPKdS0_dPd,"a",@progbits
	.sectionflags	@""
	.align	4
.nv.constant0._Z16geofactorsKerneliPKdS0_dPd:
	.zero		936


//--------------------- SYMBOLS --------------------------

	.type		.nv.reservedSmem.offset0,@object
	.size		.nv.reservedSmem.offset0,0x4
